//
// Generated by NVIDIA NVVM Compiler
//
// Compiler Build ID: CL-36424714
// Cuda compilation tools, release 13.0, V13.0.88
// Based on NVVM 20.0.0
//

.version 9.0
.target sm_100
.address_size 64

	// .globl	_Z14hist_constructPKiPii

.visible .entry _Z14hist_constructPKiPii(
	.param .u64 .ptr .align 1 _Z14hist_constructPKiPii_param_0,
	.param .u64 .ptr .align 1 _Z14hist_constructPKiPii_param_1,
	.param .u32 _Z14hist_constructPKiPii_param_2
)
{
	.reg .pred 	%p<3>;
	.reg .b32 	%r<13>;
	.reg .b64 	%rd<9>;

	ld.param.u64 	%rd3, [_Z14hist_constructPKiPii_param_0];
	ld.param.u64 	%rd4, [_Z14hist_constructPKiPii_param_1];
	ld.param.u32 	%r6, [_Z14hist_constructPKiPii_param_2];
	mov.u32 	%r7, %ctaid.x;
	mov.u32 	%r1, %ntid.x;
	mov.u32 	%r8, %tid.x;
	mad.lo.s32 	%r12, %r7, %r1, %r8;
	setp.ge.s32 	%p1, %r12, %r6;
	@%p1 bra 	$L__BB0_3;
	mov.u32 	%r9, %nctaid.x;
	mul.lo.s32 	%r3, %r1, %r9;
	cvta.to.global.u64 	%rd1, %rd3;
	cvta.to.global.u64 	%rd2, %rd4;
$L__BB0_2:
	mul.wide.s32 	%rd5, %r12, 4;
	add.s64 	%rd6, %rd1, %rd5;
	ld.global.nc.u32 	%r10, [%rd6];
	mul.wide.s32 	%rd7, %r10, 4;
	add.s64 	%rd8, %rd2, %rd7;
	atom.global.add.u32 	%r11, [%rd8], 1;
	add.s32 	%r12, %r12, %r3;
	setp.lt.s32 	%p2, %r12, %r6;
	@%p2 bra 	$L__BB0_2;
$L__BB0_3:
	ret;

}


// ===== COMPILED SASS (sm_100) =====

	.target	sm_100

	.elftype	@"ET_EXEC"


//--------------------- .note.nv.tkinfo           --------------------------
	.section	.note.nv.tkinfo,"",@"SHT_NOTE"
	.sectionflags	@"SHF_NOTE_NV_TKINFO"
	.tkinfo
        /*0018*/ 	.word	0x00000002
        /*0030*/ 	.string	""
        /*0030*/ 	.string	"ptxas"
        /*0030*/ 	.string	"Cuda compilation tools, release 13.0, V13.0.88"
        /*0030*/ 	.string	"Build cuda_13.0.r13.0/compiler.36424714_0"
        /*0030*/ 	.string	"-arch sm_100 -m 64 "



//--------------------- .note.nv.cuinfo           --------------------------
	.section	.note.nv.cuinfo,"",@"SHT_NOTE"
	.sectionflags	@"SHF_NOTE_NV_CUINFO"
        /*0018*/ 	.short	0x0002
        /*001a*/ 	.short	0x0064
        /*001c*/ 	.short	0x0082
	.zero		2


//--------------------- .nv.info                  --------------------------
	.section	.nv.info,"",@"SHT_CUDA_INFO"
	.align	4


	//----- nvinfo : EIATTR_REGCOUNT
	.align		4
        /*0000*/ 	.byte	0x04, 0x2f
        /*0002*/ 	.short	(.L_1 - .L_0)
	.align		4
.L_0:
        /*0004*/ 	.word	index@(_Z14hist_constructPKiPii)
        /*0008*/ 	.word	0x00000010


	//----- nvinfo : EIATTR_FRAME_SIZE
	.align		4
.L_1:
        /*000c*/ 	.byte	0x04, 0x11
        /*000e*/ 	.short	(.L_3 - .L_2)
	.align		4
.L_2:
        /*0010*/ 	.word	index@(_Z14hist_constructPKiPii)
        /*0014*/ 	.word	0x00000000


	//----- nvinfo : EIATTR_MIN_STACK_SIZE
	.align		4
.L_3:
        /*0018*/ 	.byte	0x04, 0x12
        /*001a*/ 	.short	(.L_5 - .L_4)
	.align		4
.L_4:
        /*001c*/ 	.word	index@(_Z14hist_constructPKiPii)
        /*0020*/ 	.word	0x00000000
.L_5:


//--------------------- .nv.compat                --------------------------
	.section	.nv.compat,"",@"SHT_CUDA_COMPAT_INFO"
	.align	4
        /*0000*/ 	.byte	0x02, 0x09, 0x00, 0x00, 0x02, 0x02, 0x01, 0x00, 0x02, 0x05, 0x05, 0x00, 0x03, 0x07, 0x01, 0x01
        /*0010*/ 	.byte	0x02, 0x03, 0x00, 0x00, 0x02, 0x06, 0x01, 0x00, 0x04, 0x0b, 0x08, 0x00, 0x09, 0x00, 0x00, 0x00
        /*0020*/ 	.byte	0x00, 0x00, 0x00, 0x00


//--------------------- .nv.info._Z14hist_constructPKiPii --------------------------
	.section	.nv.info._Z14hist_constructPKiPii,"",@"SHT_CUDA_INFO"
	.sectionflags	@""
	.align	4


	//----- nvinfo : EIATTR_CUDA_API_VERSION
	.align		4
        /*0000*/ 	.byte	0x04, 0x37
        /*0002*/ 	.short	(.L_7 - .L_6)
.L_6:
        /*0004*/ 	.word	0x00000082


	//----- nvinfo : EIATTR_KPARAM_INFO
	.align		4
.L_7:
        /*0008*/ 	.byte	0x04, 0x17
        /*000a*/ 	.short	(.L_9 - .L_8)
.L_8:
        /*000c*/ 	.word	0x00000000
        /*0010*/ 	.short	0x0002
        /*0012*/ 	.short	0x0010
        /*0014*/ 	.byte	0x00, 0xf0, 0x11, 0x00


	//----- nvinfo : EIATTR_KPARAM_INFO
	.align		4
.L_9:
        /*0018*/ 	.byte	0x04, 0x17
        /*001a*/ 	.short	(.L_11 - .L_10)
.L_10:
        /*001c*/ 	.word	0x00000000
        /*0020*/ 	.short	0x0001
        /*0022*/ 	.short	0x0008
        /*0024*/ 	.byte	0x00, 0xf5, 0x21, 0x00


	//----- nvinfo : EIATTR_KPARAM_INFO
	.align		4
.L_11:
        /*0028*/ 	.byte	0x04, 0x17
        /*002a*/ 	.short	(.L_13 - .L_12)
.L_12:
        /*002c*/ 	.word	0x00000000
        /*0030*/ 	.short	0x0000
        /*0032*/ 	.short	0x0000
        /*0034*/ 	.byte	0x00, 0xf5, 0x21, 0x00


	//----- nvinfo : EIATTR_SPARSE_MMA_MASK
	.align		4
.L_13:
        /*0038*/ 	.byte	0x03, 0x50
        /*003a*/ 	.short	0x0000


	//----- nvinfo : EIATTR_MAXREG_COUNT
	.align		4
        /*003c*/ 	.byte	0x03, 0x1b
        /*003e*/ 	.short	0x00ff


	//----- nvinfo : EIATTR_MERCURY_ISA_VERSION
	.align		4
        /*0040*/ 	.byte	0x03, 0x5f
        /*0042*/ 	.short	0x0101


	//----- nvinfo : EIATTR_VRC_CTA_INIT_COUNT
	.align		4
        /*0044*/ 	.byte	0x02, 0x4a
	.zero		1
	.zero		1


	//----- nvinfo : EIATTR_EXIT_INSTR_OFFSETS
	.align		4
        /*0048*/ 	.byte	0x04, 0x1c
        /*004a*/ 	.short	(.L_15 - .L_14)


	//   ....[0]....
.L_14:
        /*004c*/ 	.word	0x00000070


	//   ....[1]....
        /*0050*/ 	.word	0x00000150


	//----- nvinfo : EIATTR_CRS_STACK_SIZE
	.align		4
.L_15:
        /*0054*/ 	.byte	0x04, 0x1e
        /*0056*/ 	.short	(.L_17 - .L_16)
.L_16:
        /*0058*/ 	.word	0x00000000


	//----- nvinfo : EIATTR_CBANK_PARAM_SIZE
	.align		4
.L_17:
        /*005c*/ 	.byte	0x03, 0x19
        /*005e*/ 	.short	0x0014


	//----- nvinfo : EIATTR_PARAM_CBANK
	.align		4
        /*0060*/ 	.byte	0x04, 0x0a
        /*0062*/ 	.short	(.L_19 - .L_18)
	.align		4
.L_18:
        /*0064*/ 	.word	index@(.nv.constant0._Z14hist_constructPKiPii)
        /*0068*/ 	.short	0x0380
        /*006a*/ 	.short	0x0014


	//----- nvinfo : EIATTR_SW_WAR
	.align		4
.L_19:
        /*006c*/ 	.byte	0x04, 0x36
        /*006e*/ 	.short	(.L_21 - .L_20)
.L_20:
        /*0070*/ 	.word	0x00000008
.L_21:


//--------------------- .nv.callgraph             --------------------------
	.section	.nv.callgraph,"",@"SHT_CUDA_CALLGRAPH"
	.align	4
	.sectionentsize	8
	.align		4
        /*0000*/ 	.word	0x00000000
	.align		4
        /*0004*/ 	.word	0xffffffff
	.align		4
        /*0008*/ 	.word	0x00000000
	.align		4
        /*000c*/ 	.word	0xfffffffe
	.align		4
        /*0010*/ 	.word	0x00000000
	.align		4
        /*0014*/ 	.word	0xfffffffd
	.align		4
        /*0018*/ 	.word	0x00000000
	.align		4
        /*001c*/ 	.word	0xfffffffc


//--------------------- .text._Z14hist_constructPKiPii --------------------------
	.section	.text._Z14hist_constructPKiPii,"ax",@progbits
	.align	128
        .global         _Z14hist_constructPKiPii
        .type           _Z14hist_constructPKiPii,@function
        .size           _Z14hist_constructPKiPii,(.L_x_2 - _Z14hist_constructPKiPii)
        .other          _Z14hist_constructPKiPii,@"STO_CUDA_ENTRY STV_DEFAULT"
_Z14hist_constructPKiPii:
.text._Z14hist_constructPKiPii:
[----:B------:R-:W-:Y:S01]  /*0000*/  LDC R1, c[0x0][0x37c] ;  /* 0x0000df00ff017b82 */ /* 0x000fe20000000800 */
[----:B------:R-:W0:Y:S07]  /*0010*/  S2R R0, SR_TID.X ;  /* 0x0000000000007919 */ /* 0x000e2e0000002100 */
[----:B------:R-:W0:Y:S01]  /*0020*/  S2UR UR4, SR_CTAID.X ;  /* 0x00000000000479c3 */ /* 0x000e220000002500 */
[----:B------:R-:W1:Y:S07]  /*0030*/  LDCU UR5, c[0x0][0x390] ;  /* 0x00007200ff0577ac */ /* 0x000e6e0008000800 */
[----:B------:R-:W0:Y:S02]  /*0040*/  LDC R11, c[0x0][0x360] ;  /* 0x0000d800ff0b7b82 */ /* 0x000e240000000800 */
[----:B0-----:R-:W-:-:S05]  /*0050*/  IMAD R0, R11, UR4, R0 ;  /* 0x000000040b007c24 */ /* 0x001fca000f8e0200 */
[----:B-1----:R-:W-:-:S13]  /*0060*/  ISETP.GE.AND P0, PT, R0, UR5, PT ;  /* 0x0000000500007c0c */ /* 0x002fda000bf06270 */
[----:B------:R-:W-:Y:S05]  /*0070*/  @P0 EXIT ;  /* 0x000000000000094d */ /* 0x000fea0003800000 */
[----:B------:R-:W0:Y:S01]  /*0080*/  LDC.64 R6, c[0x0][0x380] ;  /* 0x0000e000ff067b82 */ /* 0x000e220000000a00 */
[----:B------:R-:W1:Y:S01]  /*0090*/  LDCU UR4, c[0x0][0x370] ;  /* 0x00006e00ff0477ac */ /* 0x000e620008000800 */
[----:B------:R-:W2:Y:S06]  /*00a0*/  LDCU.64 UR6, c[0x0][0x358] ;  /* 0x00006b00ff0677ac */ /* 0x000eac0008000a00 */
[----:B------:R-:W3:Y:S01]  /*00b0*/  LDC.64 R8, c[0x0][0x388] ;  /* 0x0000e200ff087b82 */ /* 0x000ee20000000a00 */
[----:B-1----:R-:W-:-:S07]  /*00c0*/  IMAD R11, R11, UR4, RZ ;  /* 0x000000040b0b7c24 */ /* 0x002fce000f8e02ff */
.L_x_0:
[----:B0-----:R-:W-:-:S06]  /*00d0*/  IMAD.WIDE R2, R0, 0x4, R6 ;  /* 0x0000000400027825 */ /* 0x001fcc00078e0206 */
[----:B--2---:R-:W3:Y:S01]  /*00e0*/  LDG.E.CONSTANT R3, desc[UR6][R2.64] ;  /* 0x0000000602037981 */ /* 0x004ee2000c1e9900 */
[----:B------:R-:W-:Y:S01]  /*00f0*/  IADD3 R0, PT, PT, R11, R0, RZ ;  /* 0x000000000b007210 */ /* 0x000fe20007ffe0ff */
[----:B-1----:R-:W-:-:S03]  /*0100*/  HFMA2 R13, -RZ, RZ, 0, 5.9604644775390625e-08 ;  /* 0x00000001ff0d7431 */ /* 0x002fc600000001ff */
[----:B------:R-:W-:Y:S01]  /*0110*/  ISETP.GE.AND P0, PT, R0, UR5, PT ;  /* 0x0000000500007c0c */ /* 0x000fe2000bf06270 */
[----:B---3--:R-:W-:-:S05]  /*0120*/  IMAD.WIDE R4, R3, 0x4, R8 ;  /* 0x0000000403047825 */ /* 0x008fca00078e0208 */
[----:B------:R1:W-:Y:S07]  /*0130*/  REDG.E.ADD.STRONG.GPU desc[UR6][R4.64], R13 ;  /* 0x0000000d0400798e */ /* 0x0003ee000c12e106 */
[----:B------:R-:W-:Y:S05]  /*0140*/  @!P0 BRA `(.L_x_0) ;  /* 0xfffffffc00e08947 */ /* 0x000fea000383ffff */
[----:B------:R-:W-:Y:S05]  /*0150*/  EXIT ;  /* 0x000000000000794d */ /* 0x000fea0003800000 */
.L_x_1:
[----:B------:R-:W-:-:S00]  /*0160*/  BRA `(.L_x_1) ;  /* 0xfffffffc00fc7947 */ /* 0x000fc0000383ffff */
[----:B------:R-:W-:-:S00]  /*0170*/  NOP ;  /* 0x0000000000007918 */ /* 0x000fc00000000000 */
        /* <DEDUP_REMOVED lines=8> */
.L_x_2:


//--------------------- .nv.shared.reserved.0     --------------------------
	.section	.nv.shared.reserved.0,"aw",@nobits
	.weak		__nv_reservedSMEM_offset_0_alias
	.size		__nv_reservedSMEM_offset_0_alias, 0, 64
	.other		__nv_reservedSMEM_offset_0_alias,@"STO_CUDA_RESERVED_SHARED STV_DEFAULT"
__nv_reservedSMEM_offset_0_alias:
	.zero		0
	.zero		64


//--------------------- .nv.constant0._Z14hist_constructPKiPii --------------------------
	.section	.nv.constant0._Z14hist_constructPKiPii,"a",@progbits
	.sectionflags	@""
	.align	4
.nv.constant0._Z14hist_constructPKiPii:
	.zero		916


//--------------------- SYMBOLS --------------------------

	.type		.nv.reservedSmem.offset0,@object
	.size		.nv.reservedSmem.offset0,0x4
